//
// Generated by NVIDIA NVVM Compiler
//
// Compiler Build ID: CL-36424714
// Cuda compilation tools, release 13.0, V13.0.88
// Based on NVVM 20.0.0
//

.version 9.0
.target sm_100
.address_size 64

	// .globl	_Z12galaxia_faseiiPf
.extern .func  (.param .b32 func_retval0) vprintf
(
	.param .b64 vprintf_param_0,
	.param .b64 vprintf_param_1
)
;
.extern .shared .align 16 .b8 brillos[];
.global .align 1 .b8 $str[36] = {71, 97, 108, 97, 120, 105, 97, 32, 37, 100, 32, 45, 32, 66, 114, 105, 108, 108, 111, 32, 112, 114, 111, 109, 101, 100, 105, 111, 58, 32, 37, 46, 49, 102, 10};

.visible .entry _Z12galaxia_faseiiPf(
	.param .u32 _Z12galaxia_faseiiPf_param_0,
	.param .u32 _Z12galaxia_faseiiPf_param_1,
	.param .u64 .ptr .align 1 _Z12galaxia_faseiiPf_param_2
)
{
	.local .align 16 .b8 	__local_depot0[16];
	.reg .b64 	%SP;
	.reg .b64 	%SPL;
	.reg .pred 	%p<12>;
	.reg .b32 	%r<135>;
	.reg .b32 	%f<7>;
	.reg .b64 	%rd<9>;
	.reg .b64 	%fd<2>;

	mov.u64 	%SPL, __local_depot0;
	cvta.local.u64 	%SP, %SPL;
	ld.param.u32 	%r35, [_Z12galaxia_faseiiPf_param_0];
	ld.param.u32 	%r36, [_Z12galaxia_faseiiPf_param_1];
	ld.param.u64 	%rd1, [_Z12galaxia_faseiiPf_param_2];
	mov.u32 	%r1, %tid.x;
	setp.ge.s32 	%p1, %r1, %r36;
	@%p1 bra 	$L__BB0_2;
	mul.lo.s32 	%r37, %r1, 7;
	mad.lo.s32 	%r38, %r35, 3, %r37;
	mul.hi.s32 	%r39, %r38, 1717986919;
	shr.u32 	%r40, %r39, 31;
	shr.s32 	%r41, %r39, 2;
	add.s32 	%r42, %r41, %r40;
	mul.lo.s32 	%r43, %r42, 10;
	sub.s32 	%r44, %r38, %r43;
	shl.b32 	%r45, %r1, 2;
	mov.u32 	%r46, brillos;
	add.s32 	%r47, %r46, %r45;
	st.shared.u32 	[%r47], %r44;
$L__BB0_2:
	bar.sync 	0;
	setp.ne.s32 	%p2, %r1, 0;
	@%p2 bra 	$L__BB0_18;
	setp.lt.s32 	%p3, %r36, 1;
	mov.f32 	%f6, 0f00000000;
	@%p3 bra 	$L__BB0_17;
	and.b32  	%r2, %r36, 15;
	setp.lt.u32 	%p4, %r36, 16;
	mov.b32 	%r126, 0;
	mov.u32 	%r134, %r126;
	@%p4 bra 	$L__BB0_7;
	and.b32  	%r126, %r36, 2147483632;
	mov.u32 	%r52, brillos;
	add.s32 	%r119, %r52, 32;
	neg.s32 	%r120, %r126;
	mov.b32 	%r134, 0;
$L__BB0_6:
	.pragma "nounroll";
	ld.shared.v4.u32 	{%r53, %r54, %r55, %r56}, [%r119+-32];
	add.s32 	%r57, %r53, %r134;
	add.s32 	%r58, %r54, %r57;
	add.s32 	%r59, %r55, %r58;
	add.s32 	%r60, %r56, %r59;
	ld.shared.v4.u32 	{%r61, %r62, %r63, %r64}, [%r119+-16];
	add.s32 	%r65, %r61, %r60;
	add.s32 	%r66, %r62, %r65;
	add.s32 	%r67, %r63, %r66;
	add.s32 	%r68, %r64, %r67;
	ld.shared.v4.u32 	{%r69, %r70, %r71, %r72}, [%r119];
	add.s32 	%r73, %r69, %r68;
	add.s32 	%r74, %r70, %r73;
	add.s32 	%r75, %r71, %r74;
	add.s32 	%r76, %r72, %r75;
	ld.shared.v4.u32 	{%r77, %r78, %r79, %r80}, [%r119+16];
	add.s32 	%r81, %r77, %r76;
	add.s32 	%r82, %r78, %r81;
	add.s32 	%r83, %r79, %r82;
	add.s32 	%r134, %r80, %r83;
	add.s32 	%r120, %r120, 16;
	add.s32 	%r119, %r119, 64;
	setp.ne.s32 	%p5, %r120, 0;
	@%p5 bra 	$L__BB0_6;
$L__BB0_7:
	setp.eq.s32 	%p6, %r2, 0;
	@%p6 bra 	$L__BB0_16;
	and.b32  	%r14, %r36, 7;
	setp.lt.u32 	%p7, %r2, 8;
	@%p7 bra 	$L__BB0_10;
	shl.b32 	%r85, %r126, 2;
	mov.u32 	%r86, brillos;
	add.s32 	%r87, %r86, %r85;
	ld.shared.u32 	%r88, [%r87];
	add.s32 	%r89, %r88, %r134;
	ld.shared.u32 	%r90, [%r87+4];
	add.s32 	%r91, %r90, %r89;
	ld.shared.u32 	%r92, [%r87+8];
	add.s32 	%r93, %r92, %r91;
	ld.shared.u32 	%r94, [%r87+12];
	add.s32 	%r95, %r94, %r93;
	ld.shared.u32 	%r96, [%r87+16];
	add.s32 	%r97, %r96, %r95;
	ld.shared.u32 	%r98, [%r87+20];
	add.s32 	%r99, %r98, %r97;
	ld.shared.u32 	%r100, [%r87+24];
	add.s32 	%r101, %r100, %r99;
	ld.shared.u32 	%r102, [%r87+28];
	add.s32 	%r134, %r102, %r101;
	add.s32 	%r126, %r126, 8;
$L__BB0_10:
	setp.eq.s32 	%p8, %r14, 0;
	@%p8 bra 	$L__BB0_16;
	and.b32  	%r20, %r36, 3;
	setp.lt.u32 	%p9, %r14, 4;
	@%p9 bra 	$L__BB0_13;
	shl.b32 	%r104, %r126, 2;
	mov.u32 	%r105, brillos;
	add.s32 	%r106, %r105, %r104;
	ld.shared.u32 	%r107, [%r106];
	add.s32 	%r108, %r107, %r134;
	ld.shared.u32 	%r109, [%r106+4];
	add.s32 	%r110, %r109, %r108;
	ld.shared.u32 	%r111, [%r106+8];
	add.s32 	%r112, %r111, %r110;
	ld.shared.u32 	%r113, [%r106+12];
	add.s32 	%r134, %r113, %r112;
	add.s32 	%r126, %r126, 4;
$L__BB0_13:
	setp.eq.s32 	%p10, %r20, 0;
	@%p10 bra 	$L__BB0_16;
	shl.b32 	%r114, %r126, 2;
	mov.u32 	%r115, brillos;
	add.s32 	%r132, %r115, %r114;
	neg.s32 	%r131, %r20;
$L__BB0_15:
	.pragma "nounroll";
	ld.shared.u32 	%r116, [%r132];
	add.s32 	%r134, %r116, %r134;
	add.s32 	%r132, %r132, 4;
	add.s32 	%r131, %r131, 1;
	setp.ne.s32 	%p11, %r131, 0;
	@%p11 bra 	$L__BB0_15;
$L__BB0_16:
	cvt.rn.f32.s32 	%f6, %r134;
$L__BB0_17:
	add.u64 	%rd2, %SP, 0;
	add.u64 	%rd3, %SPL, 0;
	cvt.rn.f32.s32 	%f4, %r36;
	div.rn.f32 	%f5, %f6, %f4;
	cvta.to.global.u64 	%rd4, %rd1;
	mul.wide.s32 	%rd5, %r35, 4;
	add.s64 	%rd6, %rd4, %rd5;
	st.global.f32 	[%rd6], %f5;
	cvt.f64.f32 	%fd1, %f5;
	st.local.u32 	[%rd3], %r35;
	st.local.f64 	[%rd3+8], %fd1;
	mov.u64 	%rd7, $str;
	cvta.global.u64 	%rd8, %rd7;
	{ // callseq 0, 0
	.param .b64 param0;
	st.param.b64 	[param0], %rd8;
	.param .b64 param1;
	st.param.b64 	[param1], %rd2;
	.param .b32 retval0;
	call.uni (retval0), 
	vprintf, 
	(
	param0, 
	param1
	);
	ld.param.b32 	%r117, [retval0];
	} // callseq 0
$L__BB0_18:
	ret;

}


// ===== COMPILED SASS (sm_100) =====

	.target	sm_100

	.elftype	@"ET_EXEC"


//--------------------- .note.nv.tkinfo           --------------------------
	.section	.note.nv.tkinfo,"",@"SHT_NOTE"
	.sectionflags	@"SHF_NOTE_NV_TKINFO"
	.tkinfo
        /*0018*/ 	.word	0x00000002
        /*0030*/ 	.string	""
        /*0030*/ 	.string	"ptxas"
        /*0030*/ 	.string	"Cuda compilation tools, release 13.0, V13.0.88"
        /*0030*/ 	.string	"Build cuda_13.0.r13.0/compiler.36424714_0"
        /*0030*/ 	.string	"-arch sm_100 -m 64 "



//--------------------- .note.nv.cuinfo           --------------------------
	.section	.note.nv.cuinfo,"",@"SHT_NOTE"
	.sectionflags	@"SHF_NOTE_NV_CUINFO"
        /*0018*/ 	.short	0x0002
        /*001a*/ 	.short	0x0064
        /*001c*/ 	.short	0x0082
	.zero		2


//--------------------- .nv.info                  --------------------------
	.section	.nv.info,"",@"SHT_CUDA_INFO"
	.align	4


	//----- nvinfo : EIATTR_REGCOUNT
	.align		4
        /*0000*/ 	.byte	0x04, 0x2f
        /*0002*/ 	.short	(.L_2 - .L_1)
	.align		4
.L_1:
        /*0004*/ 	.word	index@(_Z12galaxia_faseiiPf)
        /*0008*/ 	.word	0x0000001a


	//----- nvinfo : EIATTR_FRAME_SIZE
	.align		4
.L_2:
        /*000c*/ 	.byte	0x04, 0x11
        /*000e*/ 	.short	(.L_4 - .L_3)
	.align		4
.L_3:
        /*0010*/ 	.word	index@($__internal_0_$__cuda_sm3x_div_rn_noftz_f32_slowpath)
        /*0014*/ 	.word	0x00000010


	//----- nvinfo : EIATTR_FRAME_SIZE
	.align		4
.L_4:
        /*0018*/ 	.byte	0x04, 0x11
        /*001a*/ 	.short	(.L_6 - .L_5)
	.align		4
.L_5:
        /*001c*/ 	.word	index@(_Z12galaxia_faseiiPf)
        /*0020*/ 	.word	0x00000010


	//----- nvinfo : EIATTR_MIN_STACK_SIZE
	.align		4
.L_6:
        /*0024*/ 	.byte	0x04, 0x12
        /*0026*/ 	.short	(.L_8 - .L_7)
	.align		4
.L_7:
        /*0028*/ 	.word	index@(_Z12galaxia_faseiiPf)
        /*002c*/ 	.word	0x00000010
.L_8:


//--------------------- .nv.compat                --------------------------
	.section	.nv.compat,"",@"SHT_CUDA_COMPAT_INFO"
	.align	4
        /*0000*/ 	.byte	0x02, 0x09, 0x00, 0x00, 0x02, 0x02, 0x01, 0x00, 0x02, 0x05, 0x05, 0x00, 0x03, 0x07, 0x01, 0x01
        /*0010*/ 	.byte	0x02, 0x03, 0x00, 0x00, 0x02, 0x06, 0x01, 0x00, 0x04, 0x0b, 0x08, 0x00, 0x01, 0x00, 0x00, 0x00
        /*0020*/ 	.byte	0x00, 0x00, 0x00, 0x00


//--------------------- .nv.info._Z12galaxia_faseiiPf --------------------------
	.section	.nv.info._Z12galaxia_faseiiPf,"",@"SHT_CUDA_INFO"
	.sectionflags	@""
	.align	4


	//----- nvinfo : EIATTR_CUDA_API_VERSION
	.align		4
        /*0000*/ 	.byte	0x04, 0x37
        /*0002*/ 	.short	(.L_10 - .L_9)
.L_9:
        /*0004*/ 	.word	0x00000082


	//----- nvinfo : EIATTR_KPARAM_INFO
	.align		4
.L_10:
        /*0008*/ 	.byte	0x04, 0x17
        /*000a*/ 	.short	(.L_12 - .L_11)
.L_11:
        /*000c*/ 	.word	0x00000000
        /*0010*/ 	.short	0x0002
        /*0012*/ 	.short	0x0008
        /*0014*/ 	.byte	0x00, 0xf5, 0x21, 0x00


	//----- nvinfo : EIATTR_KPARAM_INFO
	.align		4
.L_12:
        /*0018*/ 	.byte	0x04, 0x17
        /*001a*/ 	.short	(.L_14 - .L_13)
.L_13:
        /*001c*/ 	.word	0x00000000
        /*0020*/ 	.short	0x0001
        /*0022*/ 	.short	0x0004
        /*0024*/ 	.byte	0x00, 0xf0, 0x11, 0x00


	//----- nvinfo : EIATTR_KPARAM_INFO
	.align		4
.L_14:
        /*0028*/ 	.byte	0x04, 0x17
        /*002a*/ 	.short	(.L_16 - .L_15)
.L_15:
        /*002c*/ 	.word	0x00000000
        /*0030*/ 	.short	0x0000
        /*0032*/ 	.short	0x0000
        /*0034*/ 	.byte	0x00, 0xf0, 0x11, 0x00


	//----- nvinfo : EIATTR_SPARSE_MMA_MASK
	.align		4
.L_16:
        /*0038*/ 	.byte	0x03, 0x50
        /*003a*/ 	.short	0x0000


	//----- nvinfo : EIATTR_MAXREG_COUNT
	.align		4
        /*003c*/ 	.byte	0x03, 0x1b
        /*003e*/ 	.short	0x00ff


	//----- nvinfo : EIATTR_NUM_BARRIERS
	.align		4
        /*0040*/ 	.byte	0x02, 0x4c
        /*0042*/ 	.byte	0x01
	.zero		1


	//----- nvinfo : EIATTR_EXTERNS
	.align		4
        /*0044*/ 	.byte	0x04, 0x0f
        /*0046*/ 	.short	(.L_18 - .L_17)


	//   ....[0]....
	.align		4
.L_17:
        /*0048*/ 	.word	index@(vprintf)


	//----- nvinfo : EIATTR_MERCURY_ISA_VERSION
	.align		4
.L_18:
        /*004c*/ 	.byte	0x03, 0x5f
        /*004e*/ 	.short	0x0101


	//----- nvinfo : EIATTR_VRC_CTA_INIT_COUNT
	.align		4
        /*0050*/ 	.byte	0x02, 0x4a
	.zero		1
	.zero		1


	//----- nvinfo : EIATTR_SYSCALL_OFFSETS
	.align		4
        /*0054*/ 	.byte	0x04, 0x46
        /*0056*/ 	.short	(.L_20 - .L_19)


	//   ....[0]....
.L_19:
        /*0058*/ 	.word	0x000007e0


	//----- nvinfo : EIATTR_EXIT_INSTR_OFFSETS
	.align		4
.L_20:
        /*005c*/ 	.byte	0x04, 0x1c
        /*005e*/ 	.short	(.L_22 - .L_21)


	//   ....[0]....
.L_21:
        /*0060*/ 	.word	0x000001a0


	//   ....[1]....
        /*0064*/ 	.word	0x000007f0


	//----- nvinfo : EIATTR_CRS_STACK_SIZE
	.align		4
.L_22:
        /*0068*/ 	.byte	0x04, 0x1e
        /*006a*/ 	.short	(.L_24 - .L_23)
.L_23:
        /*006c*/ 	.word	0x00000000


	//----- nvinfo : EIATTR_CBANK_PARAM_SIZE
	.align		4
.L_24:
        /*0070*/ 	.byte	0x03, 0x19
        /*0072*/ 	.short	0x0010


	//----- nvinfo : EIATTR_PARAM_CBANK
	.align		4
        /*0074*/ 	.byte	0x04, 0x0a
        /*0076*/ 	.short	(.L_26 - .L_25)
	.align		4
.L_25:
        /*0078*/ 	.word	index@(.nv.constant0._Z12galaxia_faseiiPf)
        /*007c*/ 	.short	0x0380
        /*007e*/ 	.short	0x0010


	//----- nvinfo : EIATTR_SW_WAR
	.align		4
.L_26:
        /*0080*/ 	.byte	0x04, 0x36
        /*0082*/ 	.short	(.L_28 - .L_27)
.L_27:
        /*0084*/ 	.word	0x00000008
.L_28:


//--------------------- .nv.callgraph             --------------------------
	.section	.nv.callgraph,"",@"SHT_CUDA_CALLGRAPH"
	.align	4
	.sectionentsize	8
	.align		4
        /*0000*/ 	.word	0x00000000
	.align		4
        /*0004*/ 	.word	0xffffffff
	.align		4
        /*0008*/ 	.word	index@(_Z12galaxia_faseiiPf)
	.align		4
        /*000c*/ 	.word	index@(vprintf)
	.align		4
        /*0010*/ 	.word	0x00000000
	.align		4
        /*0014*/ 	.word	0xfffffffe
	.align		4
        /*0018*/ 	.word	0x00000000
	.align		4
        /*001c*/ 	.word	0xfffffffd
	.align		4
        /*0020*/ 	.word	0x00000000
	.align		4
        /*0024*/ 	.word	0xfffffffc


//--------------------- .nv.constant4             --------------------------
	.section	.nv.constant4,"a",@progbits
	.align	8
	.align		8
.nv.constant4:
        /*0000*/ 	.dword	vprintf
	.align		8
        /*0008*/ 	.dword	$str


//--------------------- .text._Z12galaxia_faseiiPf --------------------------
	.section	.text._Z12galaxia_faseiiPf,"ax",@progbits
	.align	128
        .global         _Z12galaxia_faseiiPf
        .type           _Z12galaxia_faseiiPf,@function
        .size           _Z12galaxia_faseiiPf,(.L_x_20 - _Z12galaxia_faseiiPf)
        .other          _Z12galaxia_faseiiPf,@"STO_CUDA_ENTRY STV_DEFAULT"
_Z12galaxia_faseiiPf:
.text._Z12galaxia_faseiiPf:
[----:B------:R-:W0:Y:S01]  /*0000*/  LDC R1, c[0x0][0x37c] ;  /* 0x0000df00ff017b82 */ /* 0x000e220000000800 */
[----:B------:R-:W1:Y:S01]  /*0010*/  S2R R4, SR_TID.X ;  /* 0x0000000000047919 */ /* 0x000e620000002100 */
[----:B------:R-:W1:Y:S01]  /*0020*/  LDCU UR9, c[0x0][0x384] ;  /* 0x00007080ff0977ac */ /* 0x000e620008000800 */
[----:B0-----:R-:W-:Y:S01]  /*0030*/  VIADD R1, R1, 0xfffffff0 ;  /* 0xfffffff001017836 */ /* 0x001fe20000000000 */
[----:B------:R-:W-:Y:S01]  /*0040*/  BSSY.RECONVERGENT B0, `(.L_x_0) ;  /* 0x0000014000007945 */ /* 0x000fe20003800200 */
[----:B------:R-:W0:Y:S01]  /*0050*/  LDCU UR4, c[0x0][0x2f8] ;  /* 0x00005f00ff0477ac */ /* 0x000e220008000800 */
[----:B------:R-:W2:Y:S02]  /*0060*/  LDCU UR5, c[0x0][0x2fc] ;  /* 0x00005f80ff0577ac */ /* 0x000ea40008000800 */
[----:B0-----:R-:W-:-:S05]  /*0070*/  IADD3 R6, P2, PT, R1, UR4, RZ ;  /* 0x0000000401067c10 */ /* 0x001fca000ff5e0ff */
[----:B--2---:R-:W-:Y:S01]  /*0080*/  IMAD.X R7, RZ, RZ, UR5, P2 ;  /* 0x00000005ff077e24 */ /* 0x004fe200090e06ff */
[C---:B-1----:R-:W-:Y:S02]  /*0090*/  ISETP.GE.AND P0, PT, R4.reuse, UR9, PT ;  /* 0x0000000904007c0c */ /* 0x042fe4000bf06270 */
[----:B------:R-:W-:-:S11]  /*00a0*/  ISETP.NE.AND P1, PT, R4, RZ, PT ;  /* 0x000000ff0400720c */ /* 0x000fd60003f25270 */
[----:B------:R-:W-:Y:S05]  /*00b0*/  @P0 BRA `(.L_x_1) ;  /* 0x0000000000300947 */ /* 0x000fea0003800000 */
[----:B------:R-:W0:Y:S01]  /*00c0*/  LDC R3, c[0x0][0x380] ;  /* 0x0000e000ff037b82 */ /* 0x000e220000000800 */
[----:B------:R-:W-:Y:S01]  /*00d0*/  IMAD R0, R4, 0x7, RZ ;  /* 0x0000000704007824 */ /* 0x000fe200078e02ff */
[----:B------:R-:W-:-:S06]  /*00e0*/  UMOV UR4, 0x400 ;  /* 0x0000040000047882 */ /* 0x000fcc0000000000 */
[----:B------:R-:W1:Y:S01]  /*00f0*/  S2UR UR5, SR_CgaCtaId ;  /* 0x00000000000579c3 */ /* 0x000e620000008800 */
[----:B0-----:R-:W-:-:S04]  /*0100*/  IMAD R0, R3, 0x3, R0 ;  /* 0x0000000303007824 */ /* 0x001fc800078e0200 */
[----:B------:R-:W-:Y:S01]  /*0110*/  IMAD.HI R2, R0, 0x66666667, RZ ;  /* 0x6666666700027827 */ /* 0x000fe200078e02ff */
[----:B-1----:R-:W-:-:S04]  /*0120*/  ULEA UR4, UR5, UR4, 0x18 ;  /* 0x0000000405047291 */ /* 0x002fc8000f8ec0ff */
[----:B------:R-:W-:-:S04]  /*0130*/  SHF.R.U32.HI R3, RZ, 0x1f, R2 ;  /* 0x0000001fff037819 */ /* 0x000fc80000011602 */
[----:B------:R-:W-:Y:S02]  /*0140*/  LEA.HI.SX32 R3, R2, R3, 0x1e ;  /* 0x0000000302037211 */ /* 0x000fe400078ff2ff */
[----:B------:R-:W-:-:S03]  /*0150*/  LEA R2, R4, UR4, 0x2 ;  /* 0x0000000404027c11 */ /* 0x000fc6000f8e10ff */
[----:B------:R-:W-:-:S05]  /*0160*/  IMAD R3, R3, -0xa, R0 ;  /* 0xfffffff603037824 */ /* 0x000fca00078e0200 */
[----:B------:R0:W-:Y:S02]  /*0170*/  STS [R2], R3 ;  /* 0x0000000302007388 */ /* 0x0001e40000000800 */
.L_x_1:
[----:B------:R-:W-:Y:S05]  /*0180*/  BSYNC.RECONVERGENT B0 ;  /* 0x0000000000007941 */ /* 0x000fea0003800200 */
.L_x_0:
[----:B------:R-:W-:Y:S06]  /*0190*/  BAR.SYNC.DEFER_BLOCKING 0x0 ;  /* 0x0000000000007b1d */ /* 0x000fec0000010000 */
[----:B------:R-:W-:Y:S05]  /*01a0*/  @P1 EXIT ;  /* 0x000000000000194d */ /* 0x000fea0003800000 */
[----:B------:R-:W-:Y:S01]  /*01b0*/  UISETP.GE.AND UP0, UPT, UR9, 0x1, UPT ;  /* 0x000000010900788c */ /* 0x000fe2000bf06270 */
[----:B0-----:R-:W-:-:S08]  /*01c0*/  IMAD.MOV.U32 R3, RZ, RZ, RZ ;  /* 0x000000ffff037224 */ /* 0x001fd000078e00ff */
[----:B------:R-:W-:Y:S05]  /*01d0*/  BRA.U !UP0, `(.L_x_2) ;  /* 0x00000005081c7547 */ /* 0x000fea000b800000 */
[----:B------:R-:W-:Y:S01]  /*01e0*/  UISETP.GE.U32.AND UP1, UPT, UR9, 0x10, UPT ;  /* 0x000000100900788c */ /* 0x000fe2000bf26070 */
[----:B------:R-:W-:Y:S01]  /*01f0*/  IMAD.MOV.U32 R0, RZ, RZ, RZ ;  /* 0x000000ffff007224 */ /* 0x000fe200078e00ff */
[----:B------:R-:W-:Y:S01]  /*0200*/  ULOP3.LUT UR7, UR9, 0xf, URZ, 0xc0, !UPT ;  /* 0x0000000f09077892 */ /* 0x000fe2000f8ec0ff */
[----:B------:R-:W-:-:S03]  /*0210*/  UMOV UR4, URZ ;  /* 0x000000ff00047c82 */ /* 0x000fc60008000000 */
[----:B------:R-:W-:-:S03]  /*0220*/  UISETP.NE.AND UP0, UPT, UR7, URZ, UPT ;  /* 0x000000ff0700728c */ /* 0x000fc6000bf05270 */
[----:B------:R-:W-:Y:S08]  /*0230*/  BRA.U !UP1, `(.L_x_3) ;  /* 0x00000001095c7547 */ /* 0x000ff0000b800000 */
[----:B------:R-:W0:Y:S01]  /*0240*/  S2UR UR6, SR_CgaCtaId ;  /* 0x00000000000679c3 */ /* 0x000e220000008800 */
[----:B------:R-:W-:Y:S01]  /*0250*/  UMOV UR5, 0x400 ;  /* 0x0000040000057882 */ /* 0x000fe20000000000 */
[----:B------:R-:W-:Y:S01]  /*0260*/  ULOP3.LUT UR4, UR9, 0x7ffffff0, URZ, 0xc0, !UPT ;  /* 0x7ffffff009047892 */ /* 0x000fe2000f8ec0ff */
[----:B------:R-:W-:Y:S01]  /*0270*/  IMAD.MOV.U32 R0, RZ, RZ, RZ ;  /* 0x000000ffff007224 */ /* 0x000fe200078e00ff */
[----:B0-----:R-:W-:Y:S02]  /*0280*/  ULEA UR5, UR6, UR5, 0x18 ;  /* 0x0000000506057291 */ /* 0x001fe4000f8ec0ff */
[----:B------:R-:W-:Y:S02]  /*0290*/  UIADD3 UR6, UPT, UPT, -UR4, URZ, URZ ;  /* 0x000000ff04067290 */ /* 0x000fe4000fffe1ff */
[----:B------:R-:W-:-:S12]  /*02a0*/  UIADD3 UR5, UPT, UPT, UR5, 0x20, URZ ;  /* 0x0000002005057890 */ /* 0x000fd8000fffe0ff */
.L_x_4:
[----:B------:R-:W0:Y:S01]  /*02b0*/  LDS.128 R8, [UR5+-0x20] ;  /* 0xffffe005ff087984 */ /* 0x000e220008000c00 */
[----:B------:R-:W-:-:S03]  /*02c0*/  UIADD3 UR6, UPT, UPT, UR6, 0x10, URZ ;  /* 0x0000001006067890 */ /* 0x000fc6000fffe0ff */
[----:B------:R-:W1:Y:S01]  /*02d0*/  LDS.128 R12, [UR5+-0x10] ;  /* 0xfffff005ff0c7984 */ /* 0x000e620008000c00 */
[----:B------:R-:W-:-:S03]  /*02e0*/  UISETP.NE.AND UP1, UPT, UR6, URZ, UPT ;  /* 0x000000ff0600728c */ /* 0x000fc6000bf25270 */
[----:B------:R-:W2:Y:S04]  /*02f0*/  LDS.128 R16, [UR5] ;  /* 0x00000005ff107984 */ /* 0x000ea80008000c00 */
[----:B------:R-:W3:Y:S01]  /*0300*/  LDS.128 R20, [UR5+0x10] ;  /* 0x00001005ff147984 */ /* 0x000ee20008000c00 */
[----:B------:R-:W-:Y:S01]  /*0310*/  UIADD3 UR5, UPT, UPT, UR5, 0x40, URZ ;  /* 0x0000004005057890 */ /* 0x000fe2000fffe0ff */
[----:B0-----:R-:W-:-:S04]  /*0320*/  IADD3 R8, PT, PT, R9, R8, R0 ;  /* 0x0000000809087210 */ /* 0x001fc80007ffe000 */
[----:B------:R-:W-:-:S04]  /*0330*/  IADD3 R8, PT, PT, R11, R10, R8 ;  /* 0x0000000a0b087210 */ /* 0x000fc80007ffe008 */
[----:B-1----:R-:W-:-:S04]  /*0340*/  IADD3 R8, PT, PT, R13, R12, R8 ;  /* 0x0000000c0d087210 */ /* 0x002fc80007ffe008 */
[----:B------:R-:W-:-:S04]  /*0350*/  IADD3 R8, PT, PT, R15, R14, R8 ;  /* 0x0000000e0f087210 */ /* 0x000fc80007ffe008 */
[----:B--2---:R-:W-:-:S04]  /*0360*/  IADD3 R8, PT, PT, R17, R16, R8 ;  /* 0x0000001011087210 */ /* 0x004fc80007ffe008 */
[----:B------:R-:W-:-:S04]  /*0370*/  IADD3 R8, PT, PT, R19, R18, R8 ;  /* 0x0000001213087210 */ /* 0x000fc80007ffe008 */
[----:B---3--:R-:W-:-:S04]  /*0380*/  IADD3 R8, PT, PT, R21, R20, R8 ;  /* 0x0000001415087210 */ /* 0x008fc80007ffe008 */
[----:B------:R-:W-:Y:S01]  /*0390*/  IADD3 R0, PT, PT, R23, R22, R8 ;  /* 0x0000001617007210 */ /* 0x000fe20007ffe008 */
[----:B------:R-:W-:Y:S06]  /*03a0*/  BRA.U UP1, `(.L_x_4) ;  /* 0xfffffffd01c07547 */ /* 0x000fec000b83ffff */
.L_x_3:
[----:B------:R-:W-:Y:S05]  /*03b0*/  BRA.U !UP0, `(.L_x_5) ;  /* 0x0000000108a07547 */ /* 0x000fea000b800000 */
[----:B------:R-:W-:Y:S02]  /*03c0*/  UISETP.GE.U32.AND UP0, UPT, UR7, 0x8, UPT ;  /* 0x000000080700788c */ /* 0x000fe4000bf06070 */
[----:B------:R-:W-:-:S04]  /*03d0*/  ULOP3.LUT UR8, UR9, 0x7, URZ, 0xc0, !UPT ;  /* 0x0000000709087892 */ /* 0x000fc8000f8ec0ff */
[----:B------:R-:W-:-:S03]  /*03e0*/  UISETP.NE.AND UP1, UPT, UR8, URZ, UPT ;  /* 0x000000ff0800728c */ /* 0x000fc6000bf25270 */
[----:B------:R-:W-:Y:S08]  /*03f0*/  BRA.U !UP0, `(.L_x_6) ;  /* 0x00000001082c7547 */ /* 0x000ff0000b800000 */
[----:B------:R-:W0:Y:S01]  /*0400*/  S2UR UR6, SR_CgaCtaId ;  /* 0x00000000000679c3 */ /* 0x000e220000008800 */
[----:B------:R-:W-:Y:S02]  /*0410*/  UMOV UR5, 0x400 ;  /* 0x0000040000057882 */ /* 0x000fe40000000000 */
[----:B0-----:R-:W-:-:S04]  /*0420*/  ULEA UR5, UR6, UR5, 0x18 ;  /* 0x0000000506057291 */ /* 0x001fc8000f8ec0ff */
[----:B------:R-:W-:Y:S02]  /*0430*/  ULEA UR5, UR4, UR5, 0x2 ;  /* 0x0000000504057291 */ /* 0x000fe4000f8e10ff */
[----:B------:R-:W-:-:S07]  /*0440*/  UIADD3 UR4, UPT, UPT, UR4, 0x8, URZ ;  /* 0x0000000804047890 */ /* 0x000fce000fffe0ff */
[----:B------:R-:W0:Y:S04]  /*0450*/  LDS.128 R12, [UR5] ;  /* 0x00000005ff0c7984 */ /* 0x000e280008000c00 */
[----:B------:R-:W1:Y:S01]  /*0460*/  LDS.128 R8, [UR5+0x10] ;  /* 0x00001005ff087984 */ /* 0x000e620008000c00 */
[----:B0-----:R-:W-:-:S04]  /*0470*/  IADD3 R12, PT, PT, R13, R12, R0 ;  /* 0x0000000c0d0c7210 */ /* 0x001fc80007ffe000 */
[----:B------:R-:W-:-:S04]  /*0480*/  IADD3 R12, PT, PT, R15, R14, R12 ;  /* 0x0000000e0f0c7210 */ /* 0x000fc80007ffe00c */
[----:B-1----:R-:W-:-:S04]  /*0490*/  IADD3 R8, PT, PT, R9, R8, R12 ;  /* 0x0000000809087210 */ /* 0x002fc80007ffe00c */
[----:B------:R-:W-:-:S07]  /*04a0*/  IADD3 R0, PT, PT, R11, R10, R8 ;  /* 0x0000000a0b007210 */ /* 0x000fce0007ffe008 */
.L_x_6:
        /* <DEDUP_REMOVED lines=10> */
[----:B------:R-:W0:Y:S02]  /*0550*/  LDS.128 R8, [UR6] ;  /* 0x00000006ff087984 */ /* 0x000e240008000c00 */
[----:B0-----:R-:W-:-:S04]  /*0560*/  IADD3 R0, PT, PT, R9, R8, R0 ;  /* 0x0000000809007210 */ /* 0x001fc80007ffe000 */
[----:B------:R-:W-:-:S07]  /*0570*/  IADD3 R0, PT, PT, R11, R10, R0 ;  /* 0x0000000a0b007210 */ /* 0x000fce0007ffe000 */
.L_x_7:
[----:B------:R-:W-:Y:S05]  /*0580*/  BRA.U !UP1, `(.L_x_5) ;  /* 0x00000001092c7547 */ /* 0x000fea000b800000 */
[----:B------:R-:W0:Y:S01]  /*0590*/  S2UR UR7, SR_CgaCtaId ;  /* 0x00000000000779c3 */ /* 0x000e220000008800 */
[----:B------:R-:W-:Y:S01]  /*05a0*/  UMOV UR6, 0x400 ;  /* 0x0000040000067882 */ /* 0x000fe20000000000 */
[----:B------:R-:W-:Y:S02]  /*05b0*/  UIADD3 UR5, UPT, UPT, -UR5, URZ, URZ ;  /* 0x000000ff05057290 */ /* 0x000fe4000fffe1ff */
[----:B0-----:R-:W-:-:S04]  /*05c0*/  ULEA UR6, UR7, UR6, 0x18 ;  /* 0x0000000607067291 */ /* 0x001fc8000f8ec0ff */
[----:B------:R-:W-:-:S12]  /*05d0*/  ULEA UR4, UR4, UR6, 0x2 ;  /* 0x0000000604047291 */ /* 0x000fd8000f8e10ff */
.L_x_8:
[----:B------:R-:W0:Y:S01]  /*05e0*/  LDS R3, [UR4] ;  /* 0x00000004ff037984 */ /* 0x000e220008000800 */
[----:B------:R-:W-:Y:S02]  /*05f0*/  UIADD3 UR5, UPT, UPT, UR5, 0x1, URZ ;  /* 0x0000000105057890 */ /* 0x000fe4000fffe0ff */
[----:B------:R-:W-:Y:S02]  /*0600*/  UIADD3 UR4, UPT, UPT, UR4, 0x4, URZ ;  /* 0x0000000404047890 */ /* 0x000fe4000fffe0ff */
[----:B------:R-:W-:Y:S01]  /*0610*/  UISETP.NE.AND UP0, UPT, UR5, URZ, UPT ;  /* 0x000000ff0500728c */ /* 0x000fe2000bf05270 */
[----:B0-----:R-:W-:-:S08]  /*0620*/  IMAD.IADD R0, R3, 0x1, R0 ;  /* 0x0000000103007824 */ /* 0x001fd000078e0200 */
[----:B------:R-:W-:Y:S05]  /*0630*/  BRA.U UP0, `(.L_x_8) ;  /* 0xfffffffd00e87547 */ /* 0x000fea000b83ffff */
.L_x_5:
[----:B------:R-:W-:-:S07]  /*0640*/  I2FP.F32.S32 R3, R0 ;  /* 0x0000000000037245 */ /* 0x000fce0000201400 */
.L_x_2:
[----:B------:R-:W-:Y:S01]  /*0650*/  I2FP.F32.S32 R4, UR9 ;  /* 0x0000000900047c45 */ /* 0x000fe20008201400 */
[----:B------:R-:W0:Y:S03]  /*0660*/  LDCU.64 UR4, c[0x0][0x358] ;  /* 0x00006b00ff0477ac */ /* 0x000e260008000a00 */
[----:B------:R-:W1:Y:S08]  /*0670*/  MUFU.RCP R5, R4 ;  /* 0x0000000400057308 */ /* 0x000e700000001000 */
[----:B------:R-:W2:Y:S01]  /*0680*/  FCHK P0, R3, R4 ;  /* 0x0000000403007302 */ /* 0x000ea20000000000 */
[----:B-1----:R-:W-:-:S04]  /*0690*/  FFMA R0, -R4, R5, 1 ;  /* 0x3f80000004007423 */ /* 0x002fc80000000105 */
[----:B------:R-:W-:-:S04]  /*06a0*/  FFMA R0, R5, R0, R5 ;  /* 0x0000000005007223 */ /* 0x000fc80000000005 */
[----:B------:R-:W-:-:S04]  /*06b0*/  FFMA R5, R0, R3, RZ ;  /* 0x0000000300057223 */ /* 0x000fc800000000ff */
[----:B------:R-:W-:-:S04]  /*06c0*/  FFMA R2, -R4, R5, R3 ;  /* 0x0000000504027223 */ /* 0x000fc80000000103 */
[----:B------:R-:W-:Y:S01]  /*06d0*/  FFMA R0, R0, R2, R5 ;  /* 0x0000000200007223 */ /* 0x000fe20000000005 */
[----:B0-2---:R-:W-:Y:S06]  /*06e0*/  @!P0 BRA `(.L_x_9) ;  /* 0x0000000000088947 */ /* 0x005fec0003800000 */
[----:B------:R-:W-:-:S07]  /*06f0*/  MOV R2, 0x710 ;  /* 0x0000071000027802 */ /* 0x000fce0000000f00 */
[----:B------:R-:W-:Y:S05]  /*0700*/  CALL.REL.NOINC `($__internal_0_$__cuda_sm3x_div_rn_noftz_f32_slowpath) ;  /* 0x00000000003c7944 */ /* 0x000fea0003c00000 */
.L_x_9:
[----:B------:R-:W0:Y:S01]  /*0710*/  LDC R12, c[0x0][0x380] ;  /* 0x0000e000ff0c7b82 */ /* 0x000e220000000800 */
[----:B------:R-:W1:Y:S01]  /*0720*/  F2F.F64.F32 R8, R0 ;  /* 0x0000000000087310 */ /* 0x000e620000201800 */
[----:B------:R-:W-:Y:S01]  /*0730*/  MOV R10, 0x0 ;  /* 0x00000000000a7802 */ /* 0x000fe20000000f00 */
[----:B------:R-:W2:Y:S05]  /*0740*/  LDCU.64 UR6, c[0x4][0x8] ;  /* 0x01000100ff0677ac */ /* 0x000eaa0008000a00 */
[----:B------:R-:W3:Y:S01]  /*0750*/  LDC.64 R2, c[0x0][0x388] ;  /* 0x0000e200ff027b82 */ /* 0x000ee20000000a00 */
[----:B-1----:R1:W-:Y:S07]  /*0760*/  STL.64 [R1+0x8], R8 ;  /* 0x0000080801007387 */ /* 0x0023ee0000100a00 */
[----:B------:R-:W4:Y:S01]  /*0770*/  LDC.64 R10, c[0x4][R10] ;  /* 0x010000000a0a7b82 */ /* 0x000f220000000a00 */
[----:B--2---:R-:W-:-:S02]  /*0780*/  IMAD.U32 R4, RZ, RZ, UR6 ;  /* 0x00000006ff047e24 */ /* 0x004fc4000f8e00ff */
[----:B------:R-:W-:Y:S01]  /*0790*/  IMAD.U32 R5, RZ, RZ, UR7 ;  /* 0x00000007ff057e24 */ /* 0x000fe2000f8e00ff */
[----:B0-----:R1:W-:Y:S01]  /*07a0*/  STL [R1], R12 ;  /* 0x0000000c01007387 */ /* 0x0013e20000100800 */
[----:B---3--:R-:W-:-:S05]  /*07b0*/  IMAD.WIDE R2, R12, 0x4, R2 ;  /* 0x000000040c027825 */ /* 0x008fca00078e0202 */
[----:B------:R1:W-:Y:S02]  /*07c0*/  STG.E desc[UR4][R2.64], R0 ;  /* 0x0000000002007986 */ /* 0x0003e4000c101904 */
[----:B------:R-:W-:-:S07]  /*07d0*/  LEPC R20, `(.L_x_10) ;  /* 0x000000001014794e */ /* 0x000fce0000000000 */
[----:B-1--4-:R-:W-:Y:S05]  /*07e0*/  CALL.ABS.NOINC R10 ;  /* 0x000000000a007343 */ /* 0x012fea0003c00000 */
.L_x_10:
[----:B------:R-:W-:Y:S05]  /*07f0*/  EXIT ;  /* 0x000000000000794d */ /* 0x000fea0003800000 */
        .weak           $__internal_0_$__cuda_sm3x_div_rn_noftz_f32_slowpath
        .type           $__internal_0_$__cuda_sm3x_div_rn_noftz_f32_slowpath,@function
        .size           $__internal_0_$__cuda_sm3x_div_rn_noftz_f32_slowpath,(.L_x_20 - $__internal_0_$__cuda_sm3x_div_rn_noftz_f32_slowpath)
$__internal_0_$__cuda_sm3x_div_rn_noftz_f32_slowpath:
[----:B------:R-:W-:Y:S02]  /*0800*/  SHF.R.U32.HI R5, RZ, 0x17, R4 ;  /* 0x00000017ff057819 */ /* 0x000fe40000011604 */
[----:B------:R-:W-:Y:S02]  /*0810*/  SHF.R.U32.HI R0, RZ, 0x17, R3 ;  /* 0x00000017ff007819 */ /* 0x000fe40000011603 */
[----:B------:R-:W-:Y:S02]  /*0820*/  LOP3.LUT R5, R5, 0xff, RZ, 0xc0, !PT ;  /* 0x000000ff05057812 */ /* 0x000fe400078ec0ff */
[----:B------:R-:W-:-:S03]  /*0830*/  LOP3.LUT R12, R0, 0xff, RZ, 0xc0, !PT ;  /* 0x000000ff000c7812 */ /* 0x000fc600078ec0ff */
[----:B------:R-:W-:Y:S02]  /*0840*/  VIADD R9, R5, 0xffffffff ;  /* 0xffffffff05097836 */ /* 0x000fe40000000000 */
[----:B------:R-:W-:-:S03]  /*0850*/  VIADD R10, R12, 0xffffffff ;  /* 0xffffffff0c0a7836 */ /* 0x000fc60000000000 */
[----:B------:R-:W-:-:S04]  /*0860*/  ISETP.GT.U32.AND P0, PT, R9, 0xfd, PT ;  /* 0x000000fd0900780c */ /* 0x000fc80003f04070 */
[----:B------:R-:W-:-:S13]  /*0870*/  ISETP.GT.U32.OR P0, PT, R10, 0xfd, P0 ;  /* 0x000000fd0a00780c */ /* 0x000fda0000704470 */
[----:B------:R-:W-:Y:S01]  /*0880*/  @!P0 IMAD.MOV.U32 R8, RZ, RZ, RZ ;  /* 0x000000ffff088224 */ /* 0x000fe200078e00ff */
[----:B------:R-:W-:Y:S06]  /*0890*/  @!P0 BRA `(.L_x_11) ;  /* 0x0000000000608947 */ /* 0x000fec0003800000 */
[----:B------:R-:W-:Y:S01]  /*08a0*/  FSETP.GTU.FTZ.AND P0, PT, |R3|, +INF , PT ;  /* 0x7f8000000300780b */ /* 0x000fe20003f1c200 */
[----:B------:R-:W-:Y:S01]  /*08b0*/  IMAD.MOV.U32 R0, RZ, RZ, R4 ;  /* 0x000000ffff007224 */ /* 0x000fe200078e0004 */
[----:B------:R-:W-:-:S04]  /*08c0*/  FSETP.GTU.FTZ.AND P1, PT, |R4|, +INF , PT ;  /* 0x7f8000000400780b */ /* 0x000fc80003f3c200 */
[----:B------:R-:W-:-:S13]  /*08d0*/  PLOP3.LUT P0, PT, P0, P1, PT, 0xf8, 0x8f ;  /* 0x00000000008f781c */ /* 0x000fda0000703f70 */
[----:B------:R-:W-:Y:S05]  /*08e0*/  @P0 BRA `(.L_x_12) ;  /* 0x0000000400440947 */ /* 0x000fea0003800000 */
[----:B------:R-:W-:-:S13]  /*08f0*/  LOP3.LUT P0, RZ, R4, 0x7fffffff, R3, 0xc8, !PT ;  /* 0x7fffffff04ff7812 */ /* 0x000fda000780c803 */
[----:B------:R-:W-:Y:S05]  /*0900*/  @!P0 BRA `(.L_x_13) ;  /* 0x0000000400348947 */ /* 0x000fea0003800000 */
[C---:B------:R-:W-:Y:S02]  /*0910*/  FSETP.NEU.FTZ.AND P2, PT, |R3|.reuse, +INF , PT ;  /* 0x7f8000000300780b */ /* 0x040fe40003f5d200 */
[----:B------:R-:W-:Y:S02]  /*0920*/  FSETP.NEU.FTZ.AND P1, PT, |R0|, +INF , PT ;  /* 0x7f8000000000780b */ /* 0x000fe40003f3d200 */
[----:B------:R-:W-:-:S11]  /*0930*/  FSETP.NEU.FTZ.AND P0, PT, |R3|, +INF , PT ;  /* 0x7f8000000300780b */ /* 0x000fd60003f1d200 */
[----:B------:R-:W-:Y:S05]  /*0940*/  @!P1 BRA !P2, `(.L_x_13) ;  /* 0x0000000400249947 */ /* 0x000fea0005000000 */
[----:B------:R-:W-:-:S04]  /*0950*/  LOP3.LUT P2, RZ, R3, 0x7fffffff, RZ, 0xc0, !PT ;  /* 0x7fffffff03ff7812 */ /* 0x000fc8000784c0ff */
[----:B------:R-:W-:-:S13]  /*0960*/  PLOP3.LUT P1, PT, P1, P2, PT, 0x2f, 0xf2 ;  /* 0x0000000000f2781c */ /* 0x000fda0000f24577 */
[----:B------:R-:W-:Y:S05]  /*0970*/  @P1 BRA `(.L_x_14) ;  /* 0x0000000400101947 */ /* 0x000fea0003800000 */
[----:B------:R-:W-:-:S04]  /*0980*/  LOP3.LUT P1, RZ, R4, 0x7fffffff, RZ, 0xc0, !PT ;  /* 0x7fffffff04ff7812 */ /* 0x000fc8000782c0ff */
[----:B------:R-:W-:-:S13]  /*0990*/  PLOP3.LUT P0, PT, P0, P1, PT, 0x2f, 0xf2 ;  /* 0x0000000000f2781c */ /* 0x000fda0000702577 */
[----:B------:R-:W-:Y:S05]  /*09a0*/  @P0 BRA `(.L_x_15) ;  /* 0x0000000000f80947 */ /* 0x000fea0003800000 */
[----:B------:R-:W-:Y:S02]  /*09b0*/  ISETP.GE.AND P0, PT, R10, RZ, PT ;  /* 0x000000ff0a00720c */ /* 0x000fe40003f06270 */
[----:B------:R-:W-:-:S11]  /*09c0*/  ISETP.GE.AND P1, PT, R9, RZ, PT ;  /* 0x000000ff0900720c */ /* 0x000fd60003f26270 */
[----:B------:R-:W-:Y:S02]  /*09d0*/  @P0 IMAD.MOV.U32 R8, RZ, RZ, RZ ;  /* 0x000000ffff080224 */ /* 0x000fe400078e00ff */
[----:B------:R-:W-:Y:S01]  /*09e0*/  @!P0 FFMA R3, R3, 1.84467440737095516160e+19, RZ ;  /* 0x5f80000003038823 */ /* 0x000fe200000000ff */
[----:B------:R-:W-:Y:S02]  /*09f0*/  @!P0 IMAD.MOV.U32 R8, RZ, RZ, -0x40 ;  /* 0xffffffc0ff088424 */ /* 0x000fe400078e00ff */
[----:B------:R-:W-:Y:S02]  /*0a00*/  @!P1 FFMA R4, R0, 1.84467440737095516160e+19, RZ ;  /* 0x5f80000000049823 */ /* 0x000fe400000000ff */
[----:B------:R-:W-:-:S07]  /*0a10*/  @!P1 VIADD R8, R8, 0x40 ;  /* 0x0000004008089836 */ /* 0x000fce0000000000 */
.L_x_11:
[----:B------:R-:W-:-:S05]  /*0a20*/  LEA R9, R5, 0xc0800000, 0x17 ;  /* 0xc080000005097811 */ /* 0x000fca00078eb8ff */
[----:B------:R-:W-:Y:S02]  /*0a30*/  IMAD.IADD R9, R4, 0x1, -R9 ;  /* 0x0000000104097824 */ /* 0x000fe400078e0a09 */
[----:B------:R-:W-:Y:S02]  /*0a40*/  VIADD R4, R12, 0xffffff81 ;  /* 0xffffff810c047836 */ /* 0x000fe40000000000 */
[----:B------:R-:W0:Y:S01]  /*0a50*/  MUFU.RCP R10, R9 ;  /* 0x00000009000a7308 */ /* 0x000e220000001000 */
[----:B------:R-:W-:Y:S01]  /*0a60*/  FADD.FTZ R11, -R9, -RZ ;  /* 0x800000ff090b7221 */ /* 0x000fe20000010100 */
[C---:B------:R-:W-:Y:S01]  /*0a70*/  IMAD R0, R4.reuse, -0x800000, R3 ;  /* 0xff80000004007824 */ /* 0x040fe200078e0203 */
[----:B------:R-:W-:-:S05]  /*0a80*/  IADD3 R5, PT, PT, R4, 0x7f, -R5 ;  /* 0x0000007f04057810 */ /* 0x000fca0007ffe805 */
[----:B------:R-:W-:Y:S02]  /*0a90*/  IMAD.IADD R5, R5, 0x1, R8 ;  /* 0x0000000105057824 */ /* 0x000fe400078e0208 */
[----:B0-----:R-:W-:-:S04]  /*0aa0*/  FFMA R13, R10, R11, 1 ;  /* 0x3f8000000a0d7423 */ /* 0x001fc8000000000b */
[----:B------:R-:W-:-:S04]  /*0ab0*/  FFMA R12, R10, R13, R10 ;  /* 0x0000000d0a0c7223 */ /* 0x000fc8000000000a */
[----:B------:R-:W-:-:S04]  /*0ac0*/  FFMA R3, R0, R12, RZ ;  /* 0x0000000c00037223 */ /* 0x000fc800000000ff */
[----:B------:R-:W-:-:S04]  /*0ad0*/  FFMA R10, R11, R3, R0 ;  /* 0x000000030b0a7223 */ /* 0x000fc80000000000 */
[----:B------:R-:W-:-:S04]  /*0ae0*/  FFMA R13, R12, R10, R3 ;  /* 0x0000000a0c0d7223 */ /* 0x000fc80000000003 */
[----:B------:R-:W-:-:S04]  /*0af0*/  FFMA R10, R11, R13, R0 ;  /* 0x0000000d0b0a7223 */ /* 0x000fc80000000000 */
[----:B------:R-:W-:-:S05]  /*0b00*/  FFMA R0, R12, R10, R13 ;  /* 0x0000000a0c007223 */ /* 0x000fca000000000d */
[----:B------:R-:W-:-:S04]  /*0b10*/  SHF.R.U32.HI R3, RZ, 0x17, R0 ;  /* 0x00000017ff037819 */ /* 0x000fc80000011600 */
[----:B------:R-:W-:-:S05]  /*0b20*/  LOP3.LUT R3, R3, 0xff, RZ, 0xc0, !PT ;  /* 0x000000ff03037812 */ /* 0x000fca00078ec0ff */
[----:B------:R-:W-:-:S04]  /*0b30*/  IMAD.IADD R9, R3, 0x1, R5 ;  /* 0x0000000103097824 */ /* 0x000fc800078e0205 */
[----:B------:R-:W-:-:S05]  /*0b40*/  VIADD R3, R9, 0xffffffff ;  /* 0xffffffff09037836 */ /* 0x000fca0000000000 */
[----:B------:R-:W-:-:S13]  /*0b50*/  ISETP.GE.U32.AND P0, PT, R3, 0xfe, PT ;  /* 0x000000fe0300780c */ /* 0x000fda0003f06070 */
[----:B------:R-:W-:Y:S05]  /*0b60*/  @!P0 BRA `(.L_x_16) ;  /* 0x0000000000808947 */ /* 0x000fea0003800000 */
[----:B------:R-:W-:-:S13]  /*0b70*/  ISETP.GT.AND P0, PT, R9, 0xfe, PT ;  /* 0x000000fe0900780c */ /* 0x000fda0003f04270 */
[----:B------:R-:W-:Y:S05]  /*0b80*/  @P0 BRA `(.L_x_17) ;  /* 0x00000000006c0947 */ /* 0x000fea0003800000 */
[----:B------:R-:W-:-:S13]  /*0b90*/  ISETP.GE.AND P0, PT, R9, 0x1, PT ;  /* 0x000000010900780c */ /* 0x000fda0003f06270 */
[----:B------:R-:W-:Y:S05]  /*0ba0*/  @P0 BRA `(.L_x_18) ;  /* 0x0000000000980947 */ /* 0x000fea0003800000 */
[----:B------:R-:W-:Y:S02]  /*0bb0*/  ISETP.GE.AND P0, PT, R9, -0x18, PT ;  /* 0xffffffe80900780c */ /* 0x000fe40003f06270 */
[----:B------:R-:W-:-:S11]  /*0bc0*/  LOP3.LUT R0, R0, 0x80000000, RZ, 0xc0, !PT ;  /* 0x8000000000007812 */ /* 0x000fd600078ec0ff */
[----:B------:R-:W-:Y:S05]  /*0bd0*/  @!P0 BRA `(.L_x_18) ;  /* 0x00000000008c8947 */ /* 0x000fea0003800000 */
[CCC-:B------:R-:W-:Y:S01]  /*0be0*/  FFMA.RZ R3, R12.reuse, R10.reuse, R13.reuse ;  /* 0x0000000a0c037223 */ /* 0x1c0fe2000000c00d */
[C---:B------:R-:W-:Y:S02]  /*0bf0*/  VIADD R8, R9.reuse, 0x20 ;  /* 0x0000002009087836 */ /* 0x040fe40000000000 */
[CCC-:B------:R-:W-:Y:S01]  /*0c00*/  FFMA.RM R4, R12.reuse, R10.reuse, R13.reuse ;  /* 0x0000000a0c047223 */ /* 0x1c0fe2000000400d */
[----:B------:R-:W-:Y:S02]  /*0c10*/  ISETP.NE.AND P2, PT, R9, RZ, PT ;  /* 0x000000ff0900720c */ /* 0x000fe40003f45270 */
[----:B------:R-:W-:Y:S01]  /*0c20*/  LOP3.LUT R5, R3, 0x7fffff, RZ, 0xc0, !PT ;  /* 0x007fffff03057812 */ /* 0x000fe200078ec0ff */
[----:B------:R-:W-:Y:S01]  /*0c30*/  FFMA.RP R3, R12, R10, R13 ;  /* 0x0000000a0c037223 */ /* 0x000fe2000000800d */
[----:B------:R-:W-:Y:S01]  /*0c40*/  ISETP.NE.AND P1, PT, R9, RZ, PT ;  /* 0x000000ff0900720c */ /* 0x000fe20003f25270 */
[----:B------:R-:W-:Y:S01]  /*0c50*/  IMAD.MOV R9, RZ, RZ, -R9 ;  /* 0x000000ffff097224 */ /* 0x000fe200078e0a09 */
[----:B------:R-:W-:-:S02]  /*0c60*/  LOP3.LUT R5, R5, 0x800000, RZ, 0xfc, !PT ;  /* 0x0080000005057812 */ /* 0x000fc400078efcff */
[----:B------:R-:W-:Y:S02]  /*0c70*/  FSETP.NEU.FTZ.AND P0, PT, R3, R4, PT ;  /* 0x000000040300720b */ /* 0x000fe40003f1d000 */
[----:B------:R-:W-:Y:S02]  /*0c80*/  SHF.L.U32 R8, R5, R8, RZ ;  /* 0x0000000805087219 */ /* 0x000fe400000006ff */
[----:B------:R-:W-:Y:S02]  /*0c90*/  SEL R4, R9, RZ, P2 ;  /* 0x000000ff09047207 */ /* 0x000fe40001000000 */
[----:B------:R-:W-:Y:S02]  /*0ca0*/  ISETP.NE.AND P1, PT, R8, RZ, P1 ;  /* 0x000000ff0800720c */ /* 0x000fe40000f25270 */
[----:B------:R-:W-:Y:S02]  /*0cb0*/  SHF.R.U32.HI R4, RZ, R4, R5 ;  /* 0x00000004ff047219 */ /* 0x000fe40000011605 */
[----:B------:R-:W-:-:S02]  /*0cc0*/  PLOP3.LUT P0, PT, P0, P1, PT, 0xf8, 0x8f ;  /* 0x00000000008f781c */ /* 0x000fc40000703f70 */
[----:B------:R-:W-:Y:S02]  /*0cd0*/  SHF.R.U32.HI R8, RZ, 0x1, R4 ;  /* 0x00000001ff087819 */ /* 0x000fe40000011604 */
[----:B------:R-:W-:-:S04]  /*0ce0*/  SEL R3, RZ, 0x1, !P0 ;  /* 0x00000001ff037807 */ /* 0x000fc80004000000 */
[----:B------:R-:W-:-:S04]  /*0cf0*/  LOP3.LUT R3, R3, 0x1, R8, 0xf8, !PT ;  /* 0x0000000103037812 */ /* 0x000fc800078ef808 */
[----:B------:R-:W-:-:S05]  /*0d00*/  LOP3.LUT R3, R3, R4, RZ, 0xc0, !PT ;  /* 0x0000000403037212 */ /* 0x000fca00078ec0ff */
[----:B------:R-:W-:-:S05]  /*0d10*/  IMAD.IADD R3, R8, 0x1, R3 ;  /* 0x0000000108037824 */ /* 0x000fca00078e0203 */
[----:B------:R-:W-:Y:S01]  /*0d20*/  LOP3.LUT R0, R3, R0, RZ, 0xfc, !PT ;  /* 0x0000000003007212 */ /* 0x000fe200078efcff */
[----:B------:R-:W-:Y:S06]  /*0d30*/  BRA `(.L_x_18) ;  /* 0x0000000000347947 */ /* 0x000fec0003800000 */
.L_x_17:
[----:B------:R-:W-:-:S04]  /*0d40*/  LOP3.LUT R0, R0, 0x80000000, RZ, 0xc0, !PT ;  /* 0x8000000000007812 */ /* 0x000fc800078ec0ff */
[----:B------:R-:W-:Y:S01]  /*0d50*/  LOP3.LUT R0, R0, 0x7f800000, RZ, 0xfc, !PT ;  /* 0x7f80000000007812 */ /* 0x000fe200078efcff */
[----:B------:R-:W-:Y:S06]  /*0d60*/  BRA `(.L_x_18) ;  /* 0x0000000000287947 */ /* 0x000fec0003800000 */
.L_x_16:
[----:B------:R-:W-:Y:S01]  /*0d70*/  IMAD R0, R5, 0x800000, R0 ;  /* 0x0080000005007824 */ /* 0x000fe200078e0200 */
[----:B------:R-:W-:Y:S06]  /*0d80*/  BRA `(.L_x_18) ;  /* 0x0000000000207947 */ /* 0x000fec0003800000 */
.L_x_15:
[----:B------:R-:W-:-:S04]  /*0d90*/  LOP3.LUT R0, R4, 0x80000000, R3, 0x48, !PT ;  /* 0x8000000004007812 */ /* 0x000fc800078e4803 */
[----:B------:R-:W-:Y:S01]  /*0da0*/  LOP3.LUT R0, R0, 0x7f800000, RZ, 0xfc, !PT ;  /* 0x7f80000000007812 */ /* 0x000fe200078efcff */
[----:B------:R-:W-:Y:S06]  /*0db0*/  BRA `(.L_x_18) ;  /* 0x0000000000147947 */ /* 0x000fec0003800000 */
.L_x_14:
[----:B------:R-:W-:Y:S01]  /*0dc0*/  LOP3.LUT R0, R4, 0x80000000, R3, 0x48, !PT ;  /* 0x8000000004007812 */ /* 0x000fe200078e4803 */
[----:B------:R-:W-:Y:S06]  /*0dd0*/  BRA `(.L_x_18) ;  /* 0x00000000000c7947 */ /* 0x000fec0003800000 */
.L_x_13:
[----:B------:R-:W0:Y:S01]  /*0de0*/  MUFU.RSQ R0, -QNAN ;  /* 0xffc0000000007908 */ /* 0x000e220000001400 */
[----:B------:R-:W-:Y:S05]  /*0df0*/  BRA `(.L_x_18) ;  /* 0x0000000000047947 */ /* 0x000fea0003800000 */
.L_x_12:
[----:B------:R-:W-:-:S07]  /*0e00*/  FADD.FTZ R0, R3, R0 ;  /* 0x0000000003007221 */ /* 0x000fce0000010000 */
.L_x_18:
[----:B------:R-:W-:-:S04]  /*0e10*/  IMAD.MOV.U32 R3, RZ, RZ, 0x0 ;  /* 0x00000000ff037424 */ /* 0x000fc800078e00ff */
[----:B0-----:R-:W-:Y:S05]  /*0e20*/  RET.REL.NODEC R2 `(_Z12galaxia_faseiiPf) ;  /* 0xfffffff002747950 */ /* 0x001fea0003c3ffff */
.L_x_19:
[----:B------:R-:W-:-:S00]  /*0e30*/  BRA `(.L_x_19) ;  /* 0xfffffffc00fc7947 */ /* 0x000fc0000383ffff */
[----:B------:R-:W-:-:S00]  /*0e40*/  NOP ;  /* 0x0000000000007918 */ /* 0x000fc00000000000 */
        /* <DEDUP_REMOVED lines=11> */
.L_x_20:


//--------------------- .nv.global.init           --------------------------
	.section	.nv.global.init,"aw",@progbits
.nv.global.init:
	.type		$str,@object
	.size		$str,(.L_0 - $str)
$str:
        /*0000*/ 	.byte	0x47, 0x61, 0x6c, 0x61, 0x78, 0x69, 0x61, 0x20, 0x25, 0x64, 0x20, 0x2d, 0x20, 0x42, 0x72, 0x69
        /*0010*/ 	.byte	0x6c, 0x6c, 0x6f, 0x20, 0x70, 0x72, 0x6f, 0x6d, 0x65, 0x64, 0x69, 0x6f, 0x3a, 0x20, 0x25, 0x2e
        /*0020*/ 	.byte	0x31, 0x66, 0x0a, 0x00
.L_0:


//--------------------- .nv.shared._Z12galaxia_faseiiPf --------------------------
	.section	.nv.shared._Z12galaxia_faseiiPf,"aw",@nobits
	.sectionflags	@""
	.align	16
	.zero		1024


//--------------------- .nv.shared.reserved.0     --------------------------
	.section	.nv.shared.reserved.0,"aw",@nobits
	.weak		__nv_reservedSMEM_offset_0_alias
	.size		__nv_reservedSMEM_offset_0_alias, 0, 64
	.other		__nv_reservedSMEM_offset_0_alias,@"STO_CUDA_RESERVED_SHARED STV_DEFAULT"
__nv_reservedSMEM_offset_0_alias:
	.zero		0
	.zero		64


//--------------------- .nv.constant0._Z12galaxia_faseiiPf --------------------------
	.section	.nv.constant0._Z12galaxia_faseiiPf,"a",@progbits
	.sectionflags	@""
	.align	4
.nv.constant0._Z12galaxia_faseiiPf:
	.zero		912


//--------------------- SYMBOLS --------------------------

	.type		.nv.reservedSmem.offset0,@object
	.size		.nv.reservedSmem.offset0,0x4
	.type		.nv.reservedSmem.cap,@object
	.size		.nv.reservedSmem.cap,0x4
	.type		vprintf,@function
